	.headerflags	@"EF_CUDA_TEXMODE_UNIFIED EF_CUDA_64BIT_ADDRESS EF_CUDA_ACCELERATORS EF_CUDA_SM90 EF_CUDA_VIRTUAL_SM(EF_CUDA_SM90)"
	.elftype	@"ET_EXEC"


//--------------------- .nv.info                  --------------------------
	.section	.nv.info,"",@"SHT_CUDA_INFO"
	.align	4


	//----- nvinfo : EIATTR_REGCOUNT
	.align		4
        /*0000*/ 	.byte	0x04, 0x2f
        /*0002*/ 	.short	(.L_1 - .L_0)
	.align		4
.L_0:
        /*0004*/ 	.word	index@(triton_poi_fused__prelu_kernel_convolution_3)
        /*0008*/ 	.word	0x00000016


	//----- nvinfo : EIATTR_MIN_STACK_SIZE
	.align		4
.L_1:
        /*000c*/ 	.byte	0x04, 0x12
        /*000e*/ 	.short	(.L_3 - .L_2)
	.align		4
.L_2:
        /*0010*/ 	.word	index@(triton_poi_fused__prelu_kernel_convolution_3)
        /*0014*/ 	.word	0x00000000


	//----- nvinfo : EIATTR_FRAME_SIZE
	.align		4
.L_3:
        /*0018*/ 	.byte	0x04, 0x11
        /*001a*/ 	.short	(.L_5 - .L_4)
	.align		4
.L_4:
        /*001c*/ 	.word	index@(triton_poi_fused__prelu_kernel_convolution_3)
        /*0020*/ 	.word	0x00000000


	//----- nvinfo : EIATTR_MIN_STACK_SIZE
	.align		4
.L_5:
        /*0024*/ 	.byte	0x04, 0x12
        /*0026*/ 	.short	(.L_7 - .L_6)
	.align		4
.L_6:
        /*0028*/ 	.word	index@(triton_poi_fused__prelu_kernel_convolution_3)
        /*002c*/ 	.word	0x00000000
.L_7:


//--------------------- .nv.info.triton_poi_fused__prelu_kernel_convolution_3 --------------------------
	.section	.nv.info.triton_poi_fused__prelu_kernel_convolution_3,"",@"SHT_CUDA_INFO"
	.sectionflags	@""
	.align	4


	//----- nvinfo : EIATTR_CUDA_API_VERSION
	.align		4
        /*0000*/ 	.byte	0x04, 0x37
        /*0002*/ 	.short	(.L_9 - .L_8)
.L_8:
        /*0004*/ 	.word	0x0000007c


	//----- nvinfo : EIATTR_KPARAM_INFO
	.align		4
.L_9:
        /*0008*/ 	.byte	0x04, 0x17
        /*000a*/ 	.short	(.L_11 - .L_10)
.L_10:
        /*000c*/ 	.word	0x00000000
        /*0010*/ 	.short	0x0004
        /*0012*/ 	.short	0x0020
        /*0014*/ 	.byte	0x00, 0xf0, 0x11, 0x00


	//----- nvinfo : EIATTR_KPARAM_INFO
	.align		4
.L_11:
        /*0018*/ 	.byte	0x04, 0x17
        /*001a*/ 	.short	(.L_13 - .L_12)
.L_12:
        /*001c*/ 	.word	0x00000000
        /*0020*/ 	.short	0x0003
        /*0022*/ 	.short	0x0018
        /*0024*/ 	.byte	0x00, 0xf4, 0x21, 0x00


	//----- nvinfo : EIATTR_KPARAM_INFO
	.align		4
.L_13:
        /*0028*/ 	.byte	0x04, 0x17
        /*002a*/ 	.short	(.L_15 - .L_14)
.L_14:
        /*002c*/ 	.word	0x00000000
        /*0030*/ 	.short	0x0002
        /*0032*/ 	.short	0x0010
        /*0034*/ 	.byte	0x00, 0xf4, 0x21, 0x00


	//----- nvinfo : EIATTR_KPARAM_INFO
	.align		4
.L_15:
        /*0038*/ 	.byte	0x04, 0x17
        /*003a*/ 	.short	(.L_17 - .L_16)
.L_16:
        /*003c*/ 	.word	0x00000000
        /*0040*/ 	.short	0x0001
        /*0042*/ 	.short	0x0008
        /*0044*/ 	.byte	0x00, 0xf4, 0x21, 0x00


	//----- nvinfo : EIATTR_KPARAM_INFO
	.align		4
.L_17:
        /*0048*/ 	.byte	0x04, 0x17
        /*004a*/ 	.short	(.L_19 - .L_18)
.L_18:
        /*004c*/ 	.word	0x00000000
        /*0050*/ 	.short	0x0000
        /*0052*/ 	.short	0x0000
        /*0054*/ 	.byte	0x00, 0xf4, 0x21, 0x00


	//----- nvinfo : EIATTR_SPARSE_MMA_MASK
	.align		4
.L_19:
        /*0058*/ 	.byte	0x03, 0x50
        /*005a*/ 	.short	0x0000


	//----- nvinfo : EIATTR_MAXREG_COUNT
	.align		4
        /*005c*/ 	.byte	0x03, 0x1b
        /*005e*/ 	.short	0x00ff


	//----- nvinfo : EIATTR_EXIT_INSTR_OFFSETS
	.align		4
        /*0060*/ 	.byte	0x04, 0x1c
        /*0062*/ 	.short	(.L_21 - .L_20)


	//   ....[0]....
.L_20:
        /*0064*/ 	.word	0x000002d0


	//   ....[1]....
        /*0068*/ 	.word	0x000002f0


	//----- nvinfo : EIATTR_REQNTID
	.align		4
.L_21:
        /*006c*/ 	.byte	0x04, 0x10
        /*006e*/ 	.short	(.L_23 - .L_22)
.L_22:
        /*0070*/ 	.word	0x00000100
        /*0074*/ 	.word	0x00000001
        /*0078*/ 	.word	0x00000001


	//----- nvinfo : EIATTR_CBANK_PARAM_SIZE
	.align		4
.L_23:
        /*007c*/ 	.byte	0x03, 0x19
        /*007e*/ 	.short	0x0024


	//----- nvinfo : EIATTR_PARAM_CBANK
	.align		4
        /*0080*/ 	.byte	0x04, 0x0a
        /*0082*/ 	.short	(.L_25 - .L_24)
	.align		4
.L_24:
        /*0084*/ 	.word	index@(.nv.constant0.triton_poi_fused__prelu_kernel_convolution_3)
        /*0088*/ 	.short	0x0210
        /*008a*/ 	.short	0x0024


	//----- nvinfo : EIATTR_SW_WAR
	.align		4
.L_25:
        /*008c*/ 	.byte	0x04, 0x36
        /*008e*/ 	.short	(.L_27 - .L_26)
.L_26:
        /*0090*/ 	.word	0x00000008
.L_27:


//--------------------- .nv.callgraph             --------------------------
	.section	.nv.callgraph,"",@"SHT_CUDA_CALLGRAPH"
	.align	4
	.sectionentsize	8
	.align		4
        /*0000*/ 	.word	0x00000000
	.align		4
        /*0004*/ 	.word	0xffffffff
	.align		4
        /*0008*/ 	.word	0x00000000
	.align		4
        /*000c*/ 	.word	0xfffffffe
	.align		4
        /*0010*/ 	.word	0x00000000
	.align		4
        /*0014*/ 	.word	0xfffffffd
	.align		4
        /*0018*/ 	.word	0x00000000
	.align		4
        /*001c*/ 	.word	0xfffffffc


//--------------------- .text.triton_poi_fused__prelu_kernel_convolution_3 --------------------------
	.section	.text.triton_poi_fused__prelu_kernel_convolution_3,"ax",@progbits
	.align	128
        .global         triton_poi_fused__prelu_kernel_convolution_3
        .type           triton_poi_fused__prelu_kernel_convolution_3,@function
        .size           triton_poi_fused__prelu_kernel_convolution_3,(.L_x_1 - triton_poi_fused__prelu_kernel_convolution_3)
        .other          triton_poi_fused__prelu_kernel_convolution_3,@"STO_CUDA_ENTRY STV_DEFAULT"
triton_poi_fused__prelu_kernel_convolution_3:
.text.triton_poi_fused__prelu_kernel_convolution_3:
[----:B------:R-:W0:Y:S02]  /*0000*/  LDC R1, c[0x0][0x28] ;  /* 0x00000a00ff017b82 */ /* 0x000e240000000800 */
[----:B------:R-:W1:Y:S01]  /*0010*/  S2R R0, SR_TID.X ;  /* 0x0000000000007919 */ /* 0x000e620000002100 */
[----:B------:R-:W2:Y:S01]  /*0020*/  LDC.64 R4, c[0x0][0x218] ;  /* 0x00008600ff047b82 */ /* 0x000ea20000000a00 */
[----:B------:R-:W-:Y:S01]  /*0030*/  IMAD.MOV.U32 R17, RZ, RZ, RZ ;  /* 0x000000ffff117224 */ /* 0x000fe200078e00ff */
[----:B------:R-:W-:Y:S01]  /*0040*/  ULDC.64 UR4, c[0x0][0x208] ;  /* 0x0000820000047ab9 */ /* 0x000fe20000000a00 */
[----:B------:R-:W3:Y:S05]  /*0050*/  S2R R9, SR_CTAID.X ;  /* 0x0000000000097919 */ /* 0x000eea0000002500 */
[----:B------:R-:W4:Y:S01]  /*0060*/  LDC.64 R2, c[0x0][0x210] ;  /* 0x00008400ff027b82 */ /* 0x000f220000000a00 */
[----:B-1----:R-:W-:-:S05]  /*0070*/  IMAD.SHL.U32 R0, R0, 0x2, RZ ;  /* 0x0000000200007824 */ /* 0x002fca00078e00ff */
[----:B------:R-:W-:-:S05]  /*0080*/  LOP3.LUT R0, R0, 0x1fe, RZ, 0xc0, !PT ;  /* 0x000001fe00007812 */ /* 0x000fca00078ec0ff */
[----:B---3--:R-:W-:-:S04]  /*0090*/  IMAD R9, R9, 0x200, R0 ;  /* 0x0000020009097824 */ /* 0x008fc800078e0200 */
[C---:B------:R-:W-:Y:S01]  /*00a0*/  VIADD R0, R9.reuse, 0x1 ;  /* 0x0000000109007836 */ /* 0x040fe20000000000 */
[C---:B------:R-:W-:Y:S01]  /*00b0*/  ISETP.GE.AND P2, PT, R9.reuse, 0x16c80, PT ;  /* 0x00016c800900780c */ /* 0x040fe20003f46270 */
[----:B------:R-:W-:-:S04]  /*00c0*/  IMAD.HI R6, R9, 0x59e60383, RZ ;  /* 0x59e6038309067827 */ /* 0x000fc800078e02ff */
[----:B------:R-:W-:Y:S01]  /*00d0*/  IMAD.HI R8, R0, 0x59e60383, RZ ;  /* 0x59e6038300087827 */ /* 0x000fe200078e02ff */
[----:B------:R-:W-:-:S03]  /*00e0*/  SHF.R.U32.HI R7, RZ, 0x1f, R6 ;  /* 0x0000001fff077819 */ /* 0x000fc60000011606 */
[----:B----4-:R-:W-:Y:S01]  /*00f0*/  IMAD.WIDE R2, R9, 0x4, R2 ;  /* 0x0000000409027825 */ /* 0x010fe200078e0202 */
[----:B------:R-:W-:Y:S02]  /*0100*/  SHF.R.U32.HI R11, RZ, 0x1f, R8 ;  /* 0x0000001fff0b7819 */ /* 0x000fe40000011608 */
[----:B------:R-:W-:Y:S02]  /*0110*/  LEA.HI.SX32 R0, R6, R7, 0x18 ;  /* 0x0000000706007211 */ /* 0x000fe400078fc2ff */
[----:B------:R-:W-:Y:S01]  /*0120*/  LEA.HI.SX32 R11, R8, R11, 0x18 ;  /* 0x0000000b080b7211 */ /* 0x000fe200078fc2ff */
[----:B------:R-:W1:Y:S01]  /*0130*/  LDC.64 R6, c[0x0][0x220] ;  /* 0x00008800ff067b82 */ /* 0x000e620000000a00 */
[----:B------:R-:W-:Y:S02]  /*0140*/  LEA.HI R8, R0, R0, RZ, 0x5 ;  /* 0x0000000000087211 */ /* 0x000fe400078f28ff */
[----:B------:R-:W-:Y:S02]  /*0150*/  LEA.HI R10, R11, R11, RZ, 0x5 ;  /* 0x0000000b0b0a7211 */ /* 0x000fe400078f28ff */
[----:B------:R-:W-:-:S02]  /*0160*/  LOP3.LUT R13, R8, 0xffffffe0, RZ, 0xc0, !PT ;  /* 0xffffffe0080d7812 */ /* 0x000fc400078ec0ff */
[----:B------:R-:W-:Y:S02]  /*0170*/  LOP3.LUT R10, R10, 0xffffffe0, RZ, 0xc0, !PT ;  /* 0xffffffe00a0a7812 */ /* 0x000fe400078ec0ff */
[----:B------:R-:W-:Y:S01]  /*0180*/  IADD3 R13, R0, -R13, RZ ;  /* 0x8000000d000d7210 */ /* 0x000fe20007ffe0ff */
[----:B------:R-:W-:Y:S02]  /*0190*/  HFMA2.MMA R0, -RZ, RZ, 0, 0 ;  /* 0x00000000ff007435 */ /* 0x000fe400000001ff */
[----:B------:R-:W-:Y:S02]  /*01a0*/  IMAD.IADD R15, R11, 0x1, -R10 ;  /* 0x000000010b0f7824 */ /* 0x000fe400078e0a0a */
[--C-:B--2---:R-:W-:Y:S02]  /*01b0*/  IMAD.WIDE R10, R13, 0x4, R4.reuse ;  /* 0x000000040d0a7825 */ /* 0x104fe400078e0204 */
[----:B------:R-:W2:Y:S02]  /*01c0*/  LDC.64 R12, c[0x0][0x228] ;  /* 0x00008a00ff0c7b82 */ /* 0x000ea40000000a00 */
[----:B------:R-:W-:Y:S01]  /*01d0*/  IMAD.WIDE R4, R15, 0x4, R4 ;  /* 0x000000040f047825 */ /* 0x000fe200078e0204 */
[----:B------:R-:W-:Y:S01]  /*01e0*/  CS2R R14, SRZ ;  /* 0x00000000000e7805 */ /* 0x000fe2000001ff00 */
[----:B------:R-:W3:Y:S04]  /*01f0*/  @!P2 LDG.E.EL R17, desc[UR4][R10.64] ;  /* 0x000000040a11a981 */ /* 0x000ee8000c2e1900 */
[----:B------:R2:W4:Y:S04]  /*0200*/  @!P2 LDG.E.EL R0, desc[UR4][R4.64] ;  /* 0x000000040400a981 */ /* 0x000528000c2e1900 */
[----:B------:R-:W3:Y:S04]  /*0210*/  @!P2 LDG.E.64 R14, desc[UR4][R2.64] ;  /* 0x00000004020ea981 */ /* 0x000ee8000c1e1b00 */
[----:B-1----:R-:W5:Y:S01]  /*0220*/  LDG.E R6, desc[UR4][R6.64] ;  /* 0x0000000406067981 */ /* 0x002f62000c1e1900 */
[----:B--2---:R-:W-:-:S04]  /*0230*/  IMAD.WIDE R4, R9, 0x4, R12 ;  /* 0x0000000409047825 */ /* 0x004fc800078e020c */
[----:B---3--:R-:W-:Y:S01]  /*0240*/  FADD R18, R17, R14 ;  /* 0x0000000e11127221 */ /* 0x008fe20000000000 */
[----:B----4-:R-:W-:Y:S01]  /*0250*/  FADD R19, R0, R15 ;  /* 0x0000000f00137221 */ /* 0x010fe20000000000 */
[----:B------:R-:W-:Y:S02]  /*0260*/  FSETP.GT.AND P0, PT, R14, -R17, PT ;  /* 0x800000110e00720b */ /* 0x000fe40003f04000 */
[C---:B-----5:R-:W-:Y:S01]  /*0270*/  FMUL R17, R6.reuse, R18 ;  /* 0x0000001206117220 */ /* 0x060fe20000400000 */
[----:B------:R-:W-:Y:S01]  /*0280*/  FMUL R8, R6, R19 ;  /* 0x0000001306087220 */ /* 0x000fe20000400000 */
[----:B------:R-:W-:Y:S01]  /*0290*/  FSETP.GT.AND P1, PT, R15, -R0, PT ;  /* 0x800000000f00720b */ /* 0x000fe20003f24000 */
[----:B------:R1:W-:Y:S02]  /*02a0*/  @!P2 STG.E.64 desc[UR4][R2.64], R18 ;  /* 0x000000120200a986 */ /* 0x0003e4000c101b04 */
[----:B------:R-:W-:Y:S02]  /*02b0*/  FSEL R10, R18, R17, P0 ;  /* 0x00000011120a7208 */ /* 0x000fe40000000000 */
[----:B------:R-:W-:Y:S01]  /*02c0*/  FSEL R11, R19, R8, P1 ;  /* 0x00000008130b7208 */ /* 0x000fe20000800000 */
[----:B------:R-:W-:Y:S07]  /*02d0*/  @P2 EXIT ;  /* 0x000000000000294d */ /* 0x000fee0003800000 */
[----:B------:R-:W-:Y:S01]  /*02e0*/  STG.E.64 desc[UR4][R4.64], R10 ;  /* 0x0000000a04007986 */ /* 0x000fe2000c101b04 */
[----:B------:R-:W-:Y:S05]  /*02f0*/  EXIT ;  /* 0x000000000000794d */ /* 0x000fea0003800000 */
.L_x_0:
[----:B------:R-:W-:-:S00]  /*0300*/  BRA `(.L_x_0) ;  /* 0xfffffffc00fc7947 */ /* 0x000fc0000383ffff */
[----:B------:R-:W-:-:S00]  /*0310*/  NOP ;  /* 0x0000000000007918 */ /* 0x000fc00000000000 */
        /* <DEDUP_REMOVED lines=14> */
.L_x_1:


//--------------------- .nv.constant0.triton_poi_fused__prelu_kernel_convolution_3 --------------------------
	.section	.nv.constant0.triton_poi_fused__prelu_kernel_convolution_3,"a",@progbits
	.sectionflags	@""
	.align	4
.nv.constant0.triton_poi_fused__prelu_kernel_convolution_3:
	.zero		564
